	.headerflags	@"EF_CUDA_TEXMODE_UNIFIED EF_CUDA_64BIT_ADDRESS EF_CUDA_ACCELERATORS EF_CUDA_SM90 EF_CUDA_VIRTUAL_SM(EF_CUDA_SM90)"
	.elftype	@"ET_EXEC"


//--------------------- .nv.info                  --------------------------
	.section	.nv.info,"",@"SHT_CUDA_INFO"
	.align	4


	//----- nvinfo : EIATTR_REGCOUNT
	.align		4
        /*0000*/ 	.byte	0x04, 0x2f
        /*0002*/ 	.short	(.L_1 - .L_0)
	.align		4
.L_0:
        /*0004*/ 	.word	index@(triton_poi_fused__unsafe_index_add_mul_sub_38)
        /*0008*/ 	.word	0x00000020


	//----- nvinfo : EIATTR_MIN_STACK_SIZE
	.align		4
.L_1:
        /*000c*/ 	.byte	0x04, 0x12
        /*000e*/ 	.short	(.L_3 - .L_2)
	.align		4
.L_2:
        /*0010*/ 	.word	index@(triton_poi_fused__unsafe_index_add_mul_sub_38)
        /*0014*/ 	.word	0x00000000


	//----- nvinfo : EIATTR_FRAME_SIZE
	.align		4
.L_3:
        /*0018*/ 	.byte	0x04, 0x11
        /*001a*/ 	.short	(.L_5 - .L_4)
	.align		4
.L_4:
        /*001c*/ 	.word	index@(triton_poi_fused__unsafe_index_add_mul_sub_38)
        /*0020*/ 	.word	0x00000000


	//----- nvinfo : EIATTR_MIN_STACK_SIZE
	.align		4
.L_5:
        /*0024*/ 	.byte	0x04, 0x12
        /*0026*/ 	.short	(.L_7 - .L_6)
	.align		4
.L_6:
        /*0028*/ 	.word	index@(triton_poi_fused__unsafe_index_add_mul_sub_38)
        /*002c*/ 	.word	0x00000000
.L_7:


//--------------------- .nv.info.triton_poi_fused__unsafe_index_add_mul_sub_38 --------------------------
	.section	.nv.info.triton_poi_fused__unsafe_index_add_mul_sub_38,"",@"SHT_CUDA_INFO"
	.sectionflags	@""
	.align	4


	//----- nvinfo : EIATTR_CUDA_API_VERSION
	.align		4
        /*0000*/ 	.byte	0x04, 0x37
        /*0002*/ 	.short	(.L_9 - .L_8)
.L_8:
        /*0004*/ 	.word	0x0000007c


	//----- nvinfo : EIATTR_KPARAM_INFO
	.align		4
.L_9:
        /*0008*/ 	.byte	0x04, 0x17
        /*000a*/ 	.short	(.L_11 - .L_10)
.L_10:
        /*000c*/ 	.word	0x00000000
        /*0010*/ 	.short	0x000a
        /*0012*/ 	.short	0x0050
        /*0014*/ 	.byte	0x00, 0xf0, 0x11, 0x00


	//----- nvinfo : EIATTR_KPARAM_INFO
	.align		4
.L_11:
        /*0018*/ 	.byte	0x04, 0x17
        /*001a*/ 	.short	(.L_13 - .L_12)
.L_12:
        /*001c*/ 	.word	0x00000000
        /*0020*/ 	.short	0x0009
        /*0022*/ 	.short	0x0048
        /*0024*/ 	.byte	0x00, 0xf4, 0x21, 0x00


	//----- nvinfo : EIATTR_KPARAM_INFO
	.align		4
.L_13:
        /*0028*/ 	.byte	0x04, 0x17
        /*002a*/ 	.short	(.L_15 - .L_14)
.L_14:
        /*002c*/ 	.word	0x00000000
        /*0030*/ 	.short	0x0008
        /*0032*/ 	.short	0x0040
        /*0034*/ 	.byte	0x00, 0xf4, 0x21, 0x00


	//----- nvinfo : EIATTR_KPARAM_INFO
	.align		4
.L_15:
        /*0038*/ 	.byte	0x04, 0x17
        /*003a*/ 	.short	(.L_17 - .L_16)
.L_16:
        /*003c*/ 	.word	0x00000000
        /*0040*/ 	.short	0x0007
        /*0042*/ 	.short	0x0038
        /*0044*/ 	.byte	0x00, 0xf4, 0x21, 0x00


	//----- nvinfo : EIATTR_KPARAM_INFO
	.align		4
.L_17:
        /*0048*/ 	.byte	0x04, 0x17
        /*004a*/ 	.short	(.L_19 - .L_18)
.L_18:
        /*004c*/ 	.word	0x00000000
        /*0050*/ 	.short	0x0006
        /*0052*/ 	.short	0x0030
        /*0054*/ 	.byte	0x00, 0xf4, 0x21, 0x00


	//----- nvinfo : EIATTR_KPARAM_INFO
	.align		4
.L_19:
        /*0058*/ 	.byte	0x04, 0x17
        /*005a*/ 	.short	(.L_21 - .L_20)
.L_20:
        /*005c*/ 	.word	0x00000000
        /*0060*/ 	.short	0x0005
        /*0062*/ 	.short	0x0028
        /*0064*/ 	.byte	0x00, 0xf4, 0x21, 0x00


	//----- nvinfo : EIATTR_KPARAM_INFO
	.align		4
.L_21:
        /*0068*/ 	.byte	0x04, 0x17
        /*006a*/ 	.short	(.L_23 - .L_22)
.L_22:
        /*006c*/ 	.word	0x00000000
        /*0070*/ 	.short	0x0004
        /*0072*/ 	.short	0x0020
        /*0074*/ 	.byte	0x00, 0xf4, 0x21, 0x00


	//----- nvinfo : EIATTR_KPARAM_INFO
	.align		4
.L_23:
        /*0078*/ 	.byte	0x04, 0x17
        /*007a*/ 	.short	(.L_25 - .L_24)
.L_24:
        /*007c*/ 	.word	0x00000000
        /*0080*/ 	.short	0x0003
        /*0082*/ 	.short	0x0018
        /*0084*/ 	.byte	0x00, 0xf4, 0x21, 0x00


	//----- nvinfo : EIATTR_KPARAM_INFO
	.align		4
.L_25:
        /*0088*/ 	.byte	0x04, 0x17
        /*008a*/ 	.short	(.L_27 - .L_26)
.L_26:
        /*008c*/ 	.word	0x00000000
        /*0090*/ 	.short	0x0002
        /*0092*/ 	.short	0x0010
        /*0094*/ 	.byte	0x00, 0xf4, 0x21, 0x00


	//----- nvinfo : EIATTR_KPARAM_INFO
	.align		4
.L_27:
        /*0098*/ 	.byte	0x04, 0x17
        /*009a*/ 	.short	(.L_29 - .L_28)
.L_28:
        /*009c*/ 	.word	0x00000000
        /*00a0*/ 	.short	0x0001
        /*00a2*/ 	.short	0x0008
        /*00a4*/ 	.byte	0x00, 0xf4, 0x21, 0x00


	//----- nvinfo : EIATTR_KPARAM_INFO
	.align		4
.L_29:
        /*00a8*/ 	.byte	0x04, 0x17
        /*00aa*/ 	.short	(.L_31 - .L_30)
.L_30:
        /*00ac*/ 	.word	0x00000000
        /*00b0*/ 	.short	0x0000
        /*00b2*/ 	.short	0x0000
        /*00b4*/ 	.byte	0x00, 0xf4, 0x21, 0x00


	//----- nvinfo : EIATTR_SPARSE_MMA_MASK
	.align		4
.L_31:
        /*00b8*/ 	.byte	0x03, 0x50
        /*00ba*/ 	.short	0x0000


	//----- nvinfo : EIATTR_MAXREG_COUNT
	.align		4
        /*00bc*/ 	.byte	0x03, 0x1b
        /*00be*/ 	.short	0x00ff


	//----- nvinfo : EIATTR_EXIT_INSTR_OFFSETS
	.align		4
        /*00c0*/ 	.byte	0x04, 0x1c
        /*00c2*/ 	.short	(.L_33 - .L_32)


	//   ....[0]....
.L_32:
        /*00c4*/ 	.word	0x00000b70


	//----- nvinfo : EIATTR_REQNTID
	.align		4
.L_33:
        /*00c8*/ 	.byte	0x04, 0x10
        /*00ca*/ 	.short	(.L_35 - .L_34)
.L_34:
        /*00cc*/ 	.word	0x00000100
        /*00d0*/ 	.word	0x00000001
        /*00d4*/ 	.word	0x00000001


	//----- nvinfo : EIATTR_CBANK_PARAM_SIZE
	.align		4
.L_35:
        /*00d8*/ 	.byte	0x03, 0x19
        /*00da*/ 	.short	0x0054


	//----- nvinfo : EIATTR_PARAM_CBANK
	.align		4
        /*00dc*/ 	.byte	0x04, 0x0a
        /*00de*/ 	.short	(.L_37 - .L_36)
	.align		4
.L_36:
        /*00e0*/ 	.word	index@(.nv.constant0.triton_poi_fused__unsafe_index_add_mul_sub_38)
        /*00e4*/ 	.short	0x0210
        /*00e6*/ 	.short	0x0054


	//----- nvinfo : EIATTR_SW_WAR
	.align		4
.L_37:
        /*00e8*/ 	.byte	0x04, 0x36
        /*00ea*/ 	.short	(.L_39 - .L_38)
.L_38:
        /*00ec*/ 	.word	0x00000008
.L_39:


//--------------------- .nv.callgraph             --------------------------
	.section	.nv.callgraph,"",@"SHT_CUDA_CALLGRAPH"
	.align	4
	.sectionentsize	8
	.align		4
        /*0000*/ 	.word	0x00000000
	.align		4
        /*0004*/ 	.word	0xffffffff
	.align		4
        /*0008*/ 	.word	0x00000000
	.align		4
        /*000c*/ 	.word	0xfffffffe
	.align		4
        /*0010*/ 	.word	0x00000000
	.align		4
        /*0014*/ 	.word	0xfffffffd
	.align		4
        /*0018*/ 	.word	0x00000000
	.align		4
        /*001c*/ 	.word	0xfffffffc


//--------------------- .text.triton_poi_fused__unsafe_index_add_mul_sub_38 --------------------------
	.section	.text.triton_poi_fused__unsafe_index_add_mul_sub_38,"ax",@progbits
	.align	128
        .global         triton_poi_fused__unsafe_index_add_mul_sub_38
        .type           triton_poi_fused__unsafe_index_add_mul_sub_38,@function
        .size           triton_poi_fused__unsafe_index_add_mul_sub_38,(.L_x_1 - triton_poi_fused__unsafe_index_add_mul_sub_38)
        .other          triton_poi_fused__unsafe_index_add_mul_sub_38,@"STO_CUDA_ENTRY STV_DEFAULT"
triton_poi_fused__unsafe_index_add_mul_sub_38:
.text.triton_poi_fused__unsafe_index_add_mul_sub_38:
[----:B------:R-:W-:Y:S01]  /*0000*/  LDC R1, c[0x0][0x28] ;  /* 0x00000a00ff017b82 */ /* 0x000fe20000000800 */
[----:B------:R-:W1:Y:S07]  /*0010*/  S2R R0, SR_TID.X ;  /* 0x0000000000007919 */ /* 0x000e6e0000002100 */
[----:B------:R-:W2:Y:S01]  /*0020*/  LDC.64 R6, c[0x0][0x218] ;  /* 0x00008600ff067b82 */ /* 0x000ea20000000a00 */
[----:B------:R-:W-:Y:S01]  /*0030*/  ULDC.64 UR4, c[0x0][0x208] ;  /* 0x0000820000047ab9 */ /* 0x000fe20000000a00 */
[----:B------:R-:W-:Y:S01]  /*0040*/  ULDC.64 UR6, c[0x0][0x220] ;  /* 0x0000880000067ab9 */ /* 0x000fe20000000a00 */
[----:B------:R-:W3:Y:S05]  /*0050*/  S2R R3, SR_CTAID.X ;  /* 0x0000000000037919 */ /* 0x000eea0000002500 */
[----:B------:R-:W4:Y:S08]  /*0060*/  LDC.64 R14, c[0x0][0x238] ;  /* 0x00008e00ff0e7b82 */ /* 0x000f300000000a00 */
[----:B------:R-:W5:Y:S08]  /*0070*/  LDC.64 R4, c[0x0][0x228] ;  /* 0x00008a00ff047b82 */ /* 0x000f700000000a00 */
[----:B------:R-:W4:Y:S01]  /*0080*/  LDC.64 R18, c[0x0][0x210] ;  /* 0x00008400ff127b82 */ /* 0x000f220000000a00 */
[----:B-1----:R-:W-:-:S05]  /*0090*/  IMAD.SHL.U32 R0, R0, 0x2, RZ ;  /* 0x0000000200007824 */ /* 0x002fca00078e00ff */
[----:B------:R-:W-:-:S05]  /*00a0*/  LOP3.LUT R0, R0, 0x1fe, RZ, 0xc0, !PT ;  /* 0x000001fe00007812 */ /* 0x000fca00078ec0ff */
[----:B---3--:R-:W-:-:S05]  /*00b0*/  IMAD R0, R3, 0x200, R0 ;  /* 0x0000020003007824 */ /* 0x008fca00078e0200 */
[----:B------:R-:W-:-:S04]  /*00c0*/  SHF.R.S32.HI R25, RZ, 0x1f, R0 ;  /* 0x0000001fff197819 */ /* 0x000fc80000011400 */
[----:B------:R-:W-:-:S04]  /*00d0*/  LEA.HI R2, R25, R0, RZ, 0x6 ;  /* 0x0000000019027211 */ /* 0x000fc800078f30ff */
[----:B------:R-:W-:Y:S02]  /*00e0*/  SHF.R.S32.HI R8, RZ, 0x6, R2 ;  /* 0x00000006ff087819 */ /* 0x000fe40000011402 */
[----:B------:R-:W-:Y:S02]  /*00f0*/  LOP3.LUT R13, R2, 0xffffffc0, RZ, 0xc0, !PT ;  /* 0xffffffc0020d7812 */ /* 0x000fe400078ec0ff */
[----:B------:R-:W-:-:S03]  /*0100*/  LEA.HI R9, R8, R8, RZ, 0x6 ;  /* 0x0000000808097211 */ /* 0x000fc600078f30ff */
[----:B------:R-:W-:Y:S01]  /*0110*/  IMAD.IADD R13, R0, 0x1, -R13 ;  /* 0x00000001000d7824 */ /* 0x000fe200078e0a0d */
[----:B------:R-:W-:-:S03]  /*0120*/  LOP3.LUT R9, R9, 0xffffffc0, RZ, 0xc0, !PT ;  /* 0xffffffc009097812 */ /* 0x000fc600078ec0ff */
[----:B--2---:R-:W-:-:S04]  /*0130*/  IMAD.WIDE R6, R13, 0x8, R6 ;  /* 0x000000080d067825 */ /* 0x004fc800078e0206 */
[----:B------:R-:W-:Y:S02]  /*0140*/  IMAD.IADD R2, R8, 0x1, -R9 ;  /* 0x0000000108027824 */ /* 0x000fe400078e0a09 */
[----:B-----5:R-:W-:Y:S02]  /*0150*/  IMAD.WIDE R8, R13, 0x8, R4 ;  /* 0x000000080d087825 */ /* 0x020fe400078e0204 */
[----:B------:R-:W2:Y:S02]  /*0160*/  LDG.E.EL.128 R4, desc[UR4][R6.64] ;  /* 0x0000000406047981 */ /* 0x000ea4000c2e1d00 */
[C---:B----4-:R-:W-:Y:S02]  /*0170*/  IMAD.WIDE R14, R2.reuse, 0x8, R14 ;  /* 0x00000008020e7825 */ /* 0x050fe400078e020e */
[----:B------:R-:W3:Y:S04]  /*0180*/  LDG.E.EL.128 R8, desc[UR4][R8.64] ;  /* 0x0000000408087981 */ /* 0x000ee8000c2e1d00 */
[----:B------:R-:W4:Y:S01]  /*0190*/  LDG.E.EL.64 R14, desc[UR4][R14.64] ;  /* 0x000000040e0e7981 */ /* 0x000f22000c2e1b00 */
[----:B0-----:R-:W-:-:S06]  /*01a0*/  IMAD.WIDE R18, R2, 0x8, R18 ;  /* 0x0000000802127825 */ /* 0x001fcc00078e0212 */
[----:B------:R-:W5:Y:S01]  /*01b0*/  LDG.E.EL.64 R18, desc[UR4][R18.64] ;  /* 0x0000000412127981 */ /* 0x000f62000c2e1b00 */
[----:B------:R-:W-:-:S04]  /*01c0*/  SHF.R.S32.HI R3, RZ, 0x16, R3 ;  /* 0x00000016ff037819 */ /* 0x000fc80000011403 */
[----:B------:R-:W-:-:S04]  /*01d0*/  SGXT R3, R3, 0x1 ;  /* 0x000000010303781a */ /* 0x000fc80000000200 */
[----:B------:R-:W-:-:S04]  /*01e0*/  LEA.HI R3, R3, R0, RZ, 0xc ;  /* 0x0000000003037211 */ /* 0x000fc800078f60ff */
[----:B------:R-:W-:Y:S02]  /*01f0*/  SHF.R.S32.HI R3, RZ, 0xc, R3 ;  /* 0x0000000cff037819 */ /* 0x000fe40000011403 */
[----:B------:R-:W-:Y:S02]  /*0200*/  LEA.HI R25, R25, R0, RZ, 0x12 ;  /* 0x0000000019197211 */ /* 0x000fe400078f90ff */
[----:B--2---:R-:W-:Y:S02]  /*0210*/  SHF.R.U32.HI R23, RZ, 0x1a, R5 ;  /* 0x0000001aff177819 */ /* 0x004fe40000011605 */
[----:B---3--:R-:W-:Y:S02]  /*0220*/  SHF.R.U32.HI R21, RZ, 0x1a, R9 ;  /* 0x0000001aff157819 */ /* 0x008fe40000011609 */
[----:B----4-:R-:W-:Y:S02]  /*0230*/  SHF.R.U32.HI R17, RZ, 0x1a, R15 ;  /* 0x0000001aff117819 */ /* 0x010fe4000001160f */
[----:B------:R-:W-:-:S02]  /*0240*/  LOP3.LUT R23, R23, 0x20, RZ, 0xc0, !PT ;  /* 0x0000002017177812 */ /* 0x000fc400078ec0ff */
[----:B------:R-:W-:Y:S02]  /*0250*/  LOP3.LUT R17, R17, 0x20, RZ, 0xc0, !PT ;  /* 0x0000002011117812 */ /* 0x000fe400078ec0ff */
[----:B------:R-:W-:Y:S02]  /*0260*/  LOP3.LUT R21, R21, 0x20, RZ, 0xc0, !PT ;  /* 0x0000002015157812 */ /* 0x000fe400078ec0ff */
[----:B------:R-:W-:Y:S02]  /*0270*/  IADD3 R4, P0, R4, R23, RZ ;  /* 0x0000001704047210 */ /* 0x000fe40007f1e0ff */
[----:B------:R-:W-:Y:S02]  /*0280*/  IADD3 R12, P2, R14, R17, RZ ;  /* 0x000000110e0c7210 */ /* 0x000fe40007f5e0ff */
[----:B------:R-:W-:Y:S01]  /*0290*/  IADD3 R14, P1, R8, R21, RZ ;  /* 0x00000015080e7210 */ /* 0x000fe20007f3e0ff */
[----:B------:R-:W-:Y:S01]  /*02a0*/  IMAD.X R23, RZ, RZ, R5, P0 ;  /* 0x000000ffff177224 */ /* 0x000fe200000e0605 */
[----:B------:R-:W-:Y:S01]  /*02b0*/  LEA.HI R5, R3, R3, RZ, 0x6 ;  /* 0x0000000303057211 */ /* 0x000fe200078f30ff */
[----:B------:R-:W-:Y:S01]  /*02c0*/  IMAD.X R15, RZ, RZ, R15, P2 ;  /* 0x000000ffff0f7224 */ /* 0x000fe200010e060f */
[----:B------:R-:W0:Y:S01]  /*02d0*/  LDC.64 R16, c[0x0][0x230] ;  /* 0x00008c00ff107b82 */ /* 0x000e220000000a00 */
[----:B------:R-:W-:Y:S01]  /*02e0*/  IMAD.X R21, RZ, RZ, R9, P1 ;  /* 0x000000ffff157224 */ /* 0x000fe200008e0609 */
[----:B------:R-:W-:-:S02]  /*02f0*/  LOP3.LUT R8, R5, 0x3fffc0, RZ, 0xc0, !PT ;  /* 0x003fffc005087812 */ /* 0x000fc400078ec0ff */
[C---:B------:R-:W-:Y:S01]  /*0300*/  SHF.L.U64.HI R9, R12.reuse, 0x7, R15 ;  /* 0x000000070c097819 */ /* 0x040fe2000001020f */
[----:B------:R-:W-:Y:S01]  /*0310*/  IMAD.SHL.U32 R12, R12, 0x80, RZ ;  /* 0x000000800c0c7824 */ /* 0x000fe200078e00ff */
[----:B------:R-:W-:Y:S02]  /*0320*/  LEA R27, P0, R4, UR6, 0x2 ;  /* 0x00000006041b7c11 */ /* 0x000fe4000f8010ff */
[----:B------:R-:W-:Y:S02]  /*0330*/  LEA R5, P1, R14, UR6, 0x2 ;  /* 0x000000060e057c11 */ /* 0x000fe4000f8210ff */
[----:B------:R-:W-:Y:S02]  /*0340*/  LEA.HI.X R22, R4, UR7, R23, 0x2, P0 ;  /* 0x0000000704167c11 */ /* 0x000fe400080f1417 */
[----:B------:R-:W-:Y:S01]  /*0350*/  LEA.HI.X R20, R14, UR7, R21, 0x2, P1 ;  /* 0x000000070e147c11 */ /* 0x000fe200088f1415 */
[----:B------:R-:W-:Y:S01]  /*0360*/  IMAD.IADD R8, R3, 0x1, -R8 ;  /* 0x0000000103087824 */ /* 0x000fe200078e0a08 */
[----:B------:R-:W-:-:S02]  /*0370*/  IADD3 R26, P0, R12, R27, RZ ;  /* 0x0000001b0c1a7210 */ /* 0x000fc40007f1e0ff */
[----:B------:R-:W-:Y:S01]  /*0380*/  IADD3 R24, P1, R5, R12, RZ ;  /* 0x0000000c05187210 */ /* 0x000fe20007f3e0ff */
[----:B------:R-:W-:Y:S01]  /*0390*/  IMAD.SHL.U32 R8, R8, 0x400, RZ ;  /* 0x0000040008087824 */ /* 0x000fe200078e00ff */
[----:B------:R-:W-:Y:S01]  /*03a0*/  SHF.R.S32.HI R5, RZ, 0x12, R25 ;  /* 0x00000012ff057819 */ /* 0x000fe20000011419 */
[----:B------:R-:W-:Y:S02]  /*03b0*/  IMAD.X R27, R9, 0x1, R22, P0 ;  /* 0x00000001091b7824 */ /* 0x000fe400000e0616 */
[----:B------:R-:W-:Y:S02]  /*03c0*/  IMAD.X R25, R20, 0x1, R9, P1 ;  /* 0x0000000114197824 */ /* 0x000fe400008e0609 */
[----:B------:R-:W-:-:S04]  /*03d0*/  IMAD.WIDE R26, R8, 0x4, R26 ;  /* 0x00000004081a7825 */ /* 0x000fc800078e021a */
[----:B------:R-:W-:-:S04]  /*03e0*/  IMAD.WIDE R24, R8, 0x4, R24 ;  /* 0x0000000408187825 */ /* 0x000fc800078e0218 */
[----:B------:R-:W-:-:S04]  /*03f0*/  IMAD R5, R5, 0x50000, RZ ;  /* 0x0005000005057824 */ /* 0x000fc800078e02ff */
[----:B------:R-:W-:-:S04]  /*0400*/  IMAD.WIDE R26, R5, 0x4, R26 ;  /* 0x00000004051a7825 */ /* 0x000fc800078e021a */
[----:B------:R-:W-:Y:S01]  /*0410*/  IMAD.WIDE R24, R5, 0x4, R24 ;  /* 0x0000000405187825 */ /* 0x000fe200078e0218 */
[----:B------:R-:W2:Y:S03]  /*0420*/  LDG.E.EL R15, desc[UR4][R26.64] ;  /* 0x000000041a0f7981 */ /* 0x000ea6000c2e1900 */
[----:B0-----:R-:W-:Y:S01]  /*0430*/  IMAD.WIDE R16, R13, 0x4, R16 ;  /* 0x000000040d107825 */ /* 0x001fe200078e0210 */
[----:B------:R0:W2:Y:S05]  /*0440*/  LDG.E.EL R22, desc[UR4][R24.64] ;  /* 0x0000000418167981 */ /* 0x0000aa000c2e1900 */
[----:B------:R-:W3:Y:S01]  /*0450*/  LDG.E.EL.64 R16, desc[UR4][R16.64] ;  /* 0x0000000410107981 */ /* 0x000ee2000c2e1b00 */
[----:B-----5:R-:W-:-:S04]  /*0460*/  SHF.R.U32.HI R13, RZ, 0x1a, R19 ;  /* 0x0000001aff0d7819 */ /* 0x020fc80000011613 */
[----:B------:R-:W-:-:S04]  /*0470*/  LOP3.LUT R13, R13, 0x20, RZ, 0xc0, !PT ;  /* 0x000000200d0d7812 */ /* 0x000fc800078ec0ff */
[----:B------:R-:W-:Y:S02]  /*0480*/  IADD3 R20, P0, R18, R13, RZ ;  /* 0x0000000d12147210 */ /* 0x000fe40007f1e0ff */
[----:B------:R-:W-:-:S03]  /*0490*/  SHF.R.U32.HI R18, RZ, 0x1a, R7 ;  /* 0x0000001aff127819 */ /* 0x000fc60000011607 */
[----:B------:R-:W-:Y:S02]  /*04a0*/  IMAD.X R29, RZ, RZ, R19, P0 ;  /* 0x000000ffff1d7224 */ /* 0x000fe400000e0613 */
[----:B------:R-:W-:Y:S01]  /*04b0*/  IMAD.SHL.U32 R13, R20, 0x20, RZ ;  /* 0x00000020140d7824 */ /* 0x000fe200078e00ff */
[----:B------:R-:W-:Y:S02]  /*04c0*/  LOP3.LUT R19, R18, 0x20, RZ, 0xc0, !PT ;  /* 0x0000002012137812 */ /* 0x000fe400078ec0ff */
[----:B------:R-:W-:Y:S02]  /*04d0*/  SHF.L.U64.HI R20, R20, 0x5, R29 ;  /* 0x0000000514147819 */ /* 0x000fe4000001021d */
[----:B------:R-:W-:Y:S02]  /*04e0*/  IADD3 R18, P1, R13, R4, RZ ;  /* 0x000000040d127210 */ /* 0x000fe40007f3e0ff */
[----:B0-----:R-:W-:-:S03]  /*04f0*/  IADD3 R24, P0, R6, R19, RZ ;  /* 0x0000001306187210 */ /* 0x001fc60007f1e0ff */
[----:B------:R-:W-:Y:S01]  /*0500*/  IMAD.X R25, R20, 0x1, R23, P1 ;  /* 0x0000000114197824 */ /* 0x000fe200008e0617 */
[----:B------:R-:W-:Y:S01]  /*0510*/  LEA R19, P1, R24, UR6, 0x2 ;  /* 0x0000000618137c11 */ /* 0x000fe2000f8210ff */
[----:B------:R-:W-:Y:S02]  /*0520*/  IMAD.X R23, RZ, RZ, R7, P0 ;  /* 0x000000ffff177224 */ /* 0x000fe400000e0607 */
[C---:B------:R-:W-:Y:S01]  /*0530*/  IMAD.SHL.U32 R4, R18.reuse, 0x4, RZ ;  /* 0x0000000412047824 */ /* 0x040fe200078e00ff */
[----:B------:R-:W-:Y:S02]  /*0540*/  SHF.L.U64.HI R6, R18, 0x2, R25 ;  /* 0x0000000212067819 */ /* 0x000fe40000010219 */
[----:B------:R-:W-:Y:S02]  /*0550*/  LEA.HI.X R28, R24, UR7, R23, 0x2, P1 ;  /* 0x00000007181c7c11 */ /* 0x000fe400088f1417 */
[----:B------:R-:W-:-:S05]  /*0560*/  IADD3 R18, P1, R19, R12, RZ ;  /* 0x0000000c13127210 */ /* 0x000fca0007f3e0ff */
[----:B------:R-:W-:Y:S01]  /*0570*/  IMAD.X R19, R28, 0x1, R9, P1 ;  /* 0x000000011c137824 */ /* 0x000fe200008e0609 */
[----:B------:R-:W-:Y:S01]  /*0580*/  IADD3 R26, P0, R4, UR6, RZ ;  /* 0x00000006041a7c10 */ /* 0x000fe2000ff1e0ff */
[----:B------:R-:W-:-:S03]  /*0590*/  IMAD.WIDE R18, R8, 0x4, R18 ;  /* 0x0000000408127825 */ /* 0x000fc600078e0212 */
[----:B------:R-:W-:Y:S01]  /*05a0*/  IADD3.X R27, R6, UR7, RZ, P0, !PT ;  /* 0x00000007061b7c10 */ /* 0x000fe200087fe4ff */
[----:B------:R-:W-:Y:S01]  /*05b0*/  IMAD.WIDE R28, R5, 0x4, R18 ;  /* 0x00000004051c7825 */ /* 0x000fe200078e0212 */
[----:B------:R-:W-:Y:S02]  /*05c0*/  IADD3 R18, P0, R14, R13, RZ ;  /* 0x0000000d0e127210 */ /* 0x000fe40007f1e0ff */
[----:B------:R-:W-:Y:S01]  /*05d0*/  SHF.R.U32.HI R25, RZ, 0x1a, R11 ;  /* 0x0000001aff197819 */ /* 0x000fe2000001160b */
[----:B------:R-:W-:Y:S01]  /*05e0*/  IMAD.WIDE R26, R8, 0x4, R26 ;  /* 0x00000004081a7825 */ /* 0x000fe200078e021a */
[----:B------:R-:W4:Y:S03]  /*05f0*/  LDG.E.EL R14, desc[UR4][R28.64] ;  /* 0x000000041c0e7981 */ /* 0x000f26000c2e1900 */
[----:B------:R-:W-:Y:S01]  /*0600*/  IMAD.X R21, R21, 0x1, R20, P0 ;  /* 0x0000000115157824 */ /* 0x000fe200000e0614 */
[----:B------:R-:W-:Y:S01]  /*0610*/  LOP3.LUT R25, R25, 0x20, RZ, 0xc0, !PT ;  /* 0x0000002019197812 */ /* 0x000fe200078ec0ff */
[----:B------:R-:W-:-:S03]  /*0620*/  IMAD.WIDE R26, R5, 0x4, R26 ;  /* 0x00000004051a7825 */ /* 0x000fc600078e021a */
[C---:B------:R-:W-:Y:S01]  /*0630*/  SHF.L.U64.HI R21, R18.reuse, 0x2, R21 ;  /* 0x0000000212157819 */ /* 0x040fe20000010215 */
[----:B------:R-:W-:Y:S01]  /*0640*/  IMAD.SHL.U32 R19, R18, 0x4, RZ ;  /* 0x0000000412137824 */ /* 0x000fe200078e00ff */
[----:B------:R-:W-:Y:S01]  /*0650*/  IADD3 R18, P0, R10, R25, RZ ;  /* 0x000000190a127210 */ /* 0x000fe20007f1e0ff */
[----:B------:R0:W5:Y:S03]  /*0660*/  LDG.E.EL R7, desc[UR4][R26.64] ;  /* 0x000000041a077981 */ /* 0x000166000c2e1900 */
[----:B------:R-:W-:Y:S01]  /*0670*/  IADD3 R10, P1, R19, UR6, RZ ;  /* 0x00000006130a7c10 */ /* 0x000fe2000ff3e0ff */
[----:B0-----:R-:W-:Y:S01]  /*0680*/  IMAD.X R27, RZ, RZ, R11, P0 ;  /* 0x000000ffff1b7224 */ /* 0x001fe200000e060b */
[----:B------:R-:W-:Y:S02]  /*0690*/  IADD3 R25, P0, R13, R24, RZ ;  /* 0x000000180d197210 */ /* 0x000fe40007f1e0ff */
[----:B------:R-:W-:-:S03]  /*06a0*/  IADD3.X R11, R21, UR7, RZ, P1, !PT ;  /* 0x00000007150b7c10 */ /* 0x000fc60008ffe4ff */
[----:B------:R-:W-:Y:S02]  /*06b0*/  IMAD.X R24, R20, 0x1, R23, P0 ;  /* 0x0000000114187824 */ /* 0x000fe400000e0617 */
[----:B------:R-:W-:-:S03]  /*06c0*/  IMAD.WIDE R10, R8, 0x4, R10 ;  /* 0x00000004080a7825 */ /* 0x000fc600078e020a */
[C---:B------:R-:W-:Y:S01]  /*06d0*/  SHF.L.U64.HI R23, R25.reuse, 0x2, R24 ;  /* 0x0000000219177819 */ /* 0x040fe20000010218 */
[----:B------:R-:W-:Y:S02]  /*06e0*/  IMAD.SHL.U32 R25, R25, 0x4, RZ ;  /* 0x0000000419197824 */ /* 0x000fe400078e00ff */
[----:B------:R-:W-:-:S03]  /*06f0*/  IMAD.WIDE R28, R5, 0x4, R10 ;  /* 0x00000004051c7825 */ /* 0x000fc600078e020a */
[----:B------:R-:W-:Y:S02]  /*0700*/  IADD3 R10, P0, R25, UR6, RZ ;  /* 0x00000006190a7c10 */ /* 0x000fe4000ff1e0ff */
[----:B------:R0:W5:Y:S02]  /*0710*/  LDG.E.EL R24, desc[UR4][R28.64] ;  /* 0x000000041c187981 */ /* 0x000164000c2e1900 */
[----:B------:R-:W-:Y:S02]  /*0720*/  IADD3.X R11, R23, UR7, RZ, P0, !PT ;  /* 0x00000007170b7c10 */ /* 0x000fe400087fe4ff */
[----:B------:R-:W-:Y:S01]  /*0730*/  IADD3 R26, P0, R18, R13, RZ ;  /* 0x0000000d121a7210 */ /* 0x000fe20007f1e0ff */
[----:B------:R-:W-:-:S04]  /*0740*/  IMAD.WIDE R10, R8, 0x4, R10 ;  /* 0x00000004080a7825 */ /* 0x000fc800078e020a */
[----:B------:R-:W-:Y:S02]  /*0750*/  IMAD.X R13, R27, 0x1, R20, P0 ;  /* 0x000000011b0d7824 */ /* 0x000fe400000e0614 */
[----:B0-----:R-:W-:-:S03]  /*0760*/  IMAD.WIDE R28, R5, 0x4, R10 ;  /* 0x00000004051c7825 */ /* 0x001fc600078e020a */
[C---:B------:R-:W-:Y:S02]  /*0770*/  SHF.L.U64.HI R13, R26.reuse, 0x2, R13 ;  /* 0x000000021a0d7819 */ /* 0x040fe4000001020d */
[----:B------:R0:W4:Y:S01]  /*0780*/  LDG.E.EL R20, desc[UR4][R28.64] ;  /* 0x000000041c147981 */ /* 0x000122000c2e1900 */
[----:B------:R-:W-:Y:S02]  /*0790*/  IMAD.SHL.U32 R3, R3, 0x400, RZ ;  /* 0x0000040003037824 */ /* 0x000fe400078e00ff */
[----:B--2---:R-:W-:Y:S01]  /*07a0*/  FADD R10, -R15, R22 ;  /* 0x000000160f0a7221 */ /* 0x004fe20000000100 */
[----:B------:R-:W-:-:S03]  /*07b0*/  IMAD.SHL.U32 R22, R26, 0x4, RZ ;  /* 0x000000041a167824 */ /* 0x000fc600078e00ff */
[----:B---3--:R-:W-:Y:S02]  /*07c0*/  FFMA R15, R16, R10, R15 ;  /* 0x0000000a100f7223 */ /* 0x008fe4000000000f */
[----:B------:R-:W-:-:S04]  /*07d0*/  IADD3 R10, P0, R22, UR6, RZ ;  /* 0x00000006160a7c10 */ /* 0x000fc8000ff1e0ff */
[----:B------:R-:W-:Y:S02]  /*07e0*/  IADD3.X R11, R13, UR7, RZ, P0, !PT ;  /* 0x000000070d0b7c10 */ /* 0x000fe400087fe4ff */
[----:B------:R-:W-:-:S04]  /*07f0*/  LEA R26, P0, R18, UR6, 0x2 ;  /* 0x00000006121a7c11 */ /* 0x000fc8000f8010ff */
[----:B------:R-:W-:Y:S01]  /*0800*/  LEA.HI.X R18, R18, UR7, R27, 0x2, P0 ;  /* 0x0000000712127c11 */ /* 0x000fe200080f141b */
[----:B------:R-:W-:Y:S01]  /*0810*/  IMAD.WIDE R10, R8, 0x4, R10 ;  /* 0x00000004080a7825 */ /* 0x000fe200078e020a */
[----:B------:R-:W-:Y:S01]  /*0820*/  IADD3 R26, P0, R26, R12, RZ ;  /* 0x0000000c1a1a7210 */ /* 0x000fe20007f1e0ff */
[----:B------:R-:W-:-:S04]  /*0830*/  ULDC.64 UR6, c[0x0][0x248] ;  /* 0x0000920000067ab9 */ /* 0x000fc80000000a00 */
[----:B------:R-:W-:Y:S02]  /*0840*/  IMAD.X R27, R18, 0x1, R9, P0 ;  /* 0x00000001121b7824 */ /* 0x000fe400000e0609 */
[----:B------:R-:W-:Y:S02]  /*0850*/  IMAD.WIDE R26, R8, 0x4, R26 ;  /* 0x00000004081a7825 */ /* 0x000fe400078e021a */
[----:B------:R-:W1:Y:S01]  /*0860*/  LDC.64 R8, c[0x0][0x240] ;  /* 0x00009000ff087b82 */ /* 0x000e620000000a00 */
[----:B------:R-:W-:Y:S01]  /*0870*/  IADD3 R18, P1, R25, UR6, RZ ;  /* 0x0000000619127c10 */ /* 0x000fe2000ff3e0ff */
[C---:B------:R-:W-:Y:S01]  /*0880*/  IMAD.WIDE R10, R5.reuse, 0x4, R10 ;  /* 0x00000004050a7825 */ /* 0x040fe200078e020a */
[----:B------:R-:W-:Y:S02]  /*0890*/  IADD3 R4, P0, R4, UR6, RZ ;  /* 0x0000000604047c10 */ /* 0x000fe4000ff1e0ff */
[----:B------:R-:W-:Y:S01]  /*08a0*/  IADD3 R22, P3, R22, UR6, RZ ;  /* 0x0000000616167c10 */ /* 0x000fe2000ff7e0ff */
[----:B0-----:R-:W-:Y:S01]  /*08b0*/  IMAD.WIDE R28, R5, 0x4, R26 ;  /* 0x00000004051c7825 */ /* 0x001fe200078e021a */
[----:B------:R-:W-:Y:S01]  /*08c0*/  IADD3 R26, P2, R19, UR6, RZ ;  /* 0x00000006131a7c10 */ /* 0x000fe2000ff5e0ff */
[----:B------:R0:W4:Y:S01]  /*08d0*/  LDG.E.EL R11, desc[UR4][R10.64] ;  /* 0x000000040a0b7981 */ /* 0x000122000c2e1900 */
[----:B------:R-:W-:-:S02]  /*08e0*/  IADD3.X R19, R23, UR7, RZ, P1, !PT ;  /* 0x0000000717137c10 */ /* 0x000fc40008ffe4ff */
[----:B------:R-:W-:Y:S01]  /*08f0*/  IADD3.X R5, R6, UR7, RZ, P0, !PT ;  /* 0x0000000706057c10 */ /* 0x000fe200087fe4ff */
[----:B------:R-:W2:Y:S01]  /*0900*/  LDG.E.EL R29, desc[UR4][R28.64] ;  /* 0x000000041c1d7981 */ /* 0x000ea2000c2e1900 */
[----:B------:R-:W-:Y:S02]  /*0910*/  IADD3.X R27, R21, UR7, RZ, P2, !PT ;  /* 0x00000007151b7c10 */ /* 0x000fe400097fe4ff */
[----:B------:R-:W-:Y:S01]  /*0920*/  IADD3.X R23, R13, UR7, RZ, P3, !PT ;  /* 0x000000070d177c10 */ /* 0x000fe20009ffe4ff */
[----:B------:R-:W-:-:S04]  /*0930*/  IMAD.WIDE R4, R3, 0x4, R4 ;  /* 0x0000000403047825 */ /* 0x000fc800078e0204 */
[C---:B------:R-:W-:Y:S02]  /*0940*/  IMAD.WIDE R26, R3.reuse, 0x4, R26 ;  /* 0x00000004031a7825 */ /* 0x040fe400078e021a */
[----:B------:R-:W3:Y:S02]  /*0950*/  LDG.E.EL R5, desc[UR4][R4.64] ;  /* 0x0000000404057981 */ /* 0x000ee4000c2e1900 */
[C---:B------:R-:W-:Y:S02]  /*0960*/  IMAD.WIDE R18, R3.reuse, 0x4, R18 ;  /* 0x0000000403127825 */ /* 0x040fe400078e0212 */
[----:B------:R-:W3:Y:S02]  /*0970*/  LDG.E.EL R26, desc[UR4][R26.64] ;  /* 0x000000041a1a7981 */ /* 0x000ee4000c2e1900 */
[----:B------:R-:W-:Y:S02]  /*0980*/  IMAD.WIDE R22, R3, 0x4, R22 ;  /* 0x0000000403167825 */ /* 0x000fe400078e0216 */
[----:B------:R-:W3:Y:S02]  /*0990*/  LDG.E.EL R18, desc[UR4][R18.64] ;  /* 0x0000000412127981 */ /* 0x000ee4000c2e1900 */
[----:B-1----:R-:W-:-:S02]  /*09a0*/  IMAD.WIDE R8, R2, 0x4, R8 ;  /* 0x0000000402087825 */ /* 0x002fc400078e0208 */
[----:B------:R-:W3:Y:S04]  /*09b0*/  LDG.E.EL R23, desc[UR4][R22.64] ;  /* 0x0000000416177981 */ /* 0x000ee8000c2e1900 */
[----:B------:R1:W3:Y:S01]  /*09c0*/  LDG.E.EL R6, desc[UR4][R8.64] ;  /* 0x0000000408067981 */ /* 0x0002e2000c2e1900 */
[----:B------:R-:W-:-:S04]  /*09d0*/  SHF.R.S32.HI R3, RZ, 0x1f, R0 ;  /* 0x0000001fff037819 */ /* 0x000fc80000011400 */
[----:B0-----:R-:W-:Y:S02]  /*09e0*/  LEA.HI R10, R3, R0, RZ, 0x12 ;  /* 0x00000000030a7211 */ /* 0x001fe400078f90ff */
[----:B------:R-:W0:Y:S08]  /*09f0*/  LDC.64 R2, c[0x0][0x250] ;  /* 0x00009400ff027b82 */ /* 0x000e300000000a00 */
[----:B-1----:R-:W1:Y:S01]  /*0a00*/  LDC.64 R8, c[0x0][0x258] ;  /* 0x00009600ff087b82 */ /* 0x002e620000000a00 */
[----:B------:R-:W-:-:S02]  /*0a10*/  LOP3.LUT R21, R10, 0xfffc0000, RZ, 0xc0, !PT ;  /* 0xfffc00000a157812 */ /* 0x000fc400078ec0ff */
[----:B------:R-:W-:-:S03]  /*0a20*/  SHF.R.S32.HI R13, RZ, 0x12, R10 ;  /* 0x00000012ff0d7819 */ /* 0x000fc6000001140a */
[----:B------:R-:W-:-:S04]  /*0a30*/  IMAD.IADD R4, R0, 0x1, -R21 ;  /* 0x0000000100047824 */ /* 0x000fc800078e0a15 */
[----:B------:R-:W-:Y:S02]  /*0a40*/  IMAD R13, R13, 0xa0000, R4 ;  /* 0x000a00000d0d7824 */ /* 0x000fe400078e0204 */
[----:B-----5:R-:W-:-:S04]  /*0a50*/  FADD R24, -R7, R24 ;  /* 0x0000001807187221 */ /* 0x020fc80000000100 */
[----:B------:R-:W-:-:S04]  /*0a60*/  FFMA R7, R16, R24, R7 ;  /* 0x0000001810077223 */ /* 0x000fc80000000007 */
[----:B------:R-:W-:Y:S01]  /*0a70*/  FADD R15, -R7, R15 ;  /* 0x0000000f070f7221 */ /* 0x000fe20000000100 */
[----:B0-----:R-:W-:-:S04]  /*0a80*/  IMAD.WIDE R2, R13, 0x4, R2 ;  /* 0x000000040d027825 */ /* 0x001fc800078e0202 */
[----:B-1----:R-:W-:-:S04]  /*0a90*/  IMAD.WIDE R8, R0, 0x4, R8 ;  /* 0x0000000400087825 */ /* 0x002fc800078e0208 */
[----:B----4-:R-:W-:Y:S01]  /*0aa0*/  FADD R11, -R20, R11 ;  /* 0x0000000b140b7221 */ /* 0x010fe20000000100 */
[----:B--2---:R-:W-:-:S03]  /*0ab0*/  FADD R29, -R14, R29 ;  /* 0x0000001d0e1d7221 */ /* 0x004fc60000000100 */
[C---:B------:R-:W-:Y:S01]  /*0ac0*/  FFMA R11, R17.reuse, R11, R20 ;  /* 0x0000000b110b7223 */ /* 0x040fe20000000014 */
[----:B------:R-:W-:-:S04]  /*0ad0*/  FFMA R14, R17, R29, R14 ;  /* 0x0000001d110e7223 */ /* 0x000fc8000000000e */
[----:B------:R-:W-:Y:S01]  /*0ae0*/  FADD R14, -R11, R14 ;  /* 0x0000000e0b0e7221 */ /* 0x000fe20000000100 */
[----:B---3--:R-:W-:-:S04]  /*0af0*/  FADD R26, -R5, R26 ;  /* 0x0000001a051a7221 */ /* 0x008fc80000000100 */
[----:B------:R-:W-:Y:S01]  /*0b00*/  FFMA R16, R16, R26, R5 ;  /* 0x0000001a10107223 */ /* 0x000fe20000000005 */
[----:B------:R-:W-:Y:S01]  /*0b10*/  FADD R23, -R18, R23 ;  /* 0x0000001712177221 */ /* 0x000fe20000000100 */
[C---:B------:R-:W-:Y:S01]  /*0b20*/  FFMA R10, R6.reuse, R15, R7 ;  /* 0x0000000f060a7223 */ /* 0x040fe20000000007 */
[----:B------:R-:W-:Y:S02]  /*0b30*/  FFMA R11, R6, R14, R11 ;  /* 0x0000000e060b7223 */ /* 0x000fe4000000000b */
[----:B------:R-:W-:-:S03]  /*0b40*/  FFMA R17, R17, R23, R18 ;  /* 0x0000001711117223 */ /* 0x000fc60000000012 */
[----:B------:R-:W-:Y:S04]  /*0b50*/  STG.E.64 desc[UR4][R2.64], R10 ;  /* 0x0000000a02007986 */ /* 0x000fe8000c101b04 */
[----:B------:R-:W-:Y:S01]  /*0b60*/  STG.E.64 desc[UR4][R8.64], R16 ;  /* 0x0000001008007986 */ /* 0x000fe2000c101b04 */
[----:B------:R-:W-:Y:S05]  /*0b70*/  EXIT ;  /* 0x000000000000794d */ /* 0x000fea0003800000 */
.L_x_0:
[----:B------:R-:W-:-:S00]  /*0b80*/  BRA `(.L_x_0) ;  /* 0xfffffffc00fc7947 */ /* 0x000fc0000383ffff */
[----:B------:R-:W-:-:S00]  /*0b90*/  NOP ;  /* 0x0000000000007918 */ /* 0x000fc00000000000 */
        /* <DEDUP_REMOVED lines=14> */
.L_x_1:


//--------------------- .nv.constant0.triton_poi_fused__unsafe_index_add_mul_sub_38 --------------------------
	.section	.nv.constant0.triton_poi_fused__unsafe_index_add_mul_sub_38,"a",@progbits
	.sectionflags	@""
	.align	4
.nv.constant0.triton_poi_fused__unsafe_index_add_mul_sub_38:
	.zero		612
